//
// Generated by NVIDIA NVVM Compiler
//
// Compiler Build ID: CL-36424714
// Cuda compilation tools, release 13.0, V13.0.88
// Based on NVVM 20.0.0
//

.version 9.0
.target sm_100
.address_size 64

	// .globl	_Z8initWithfPfi

.visible .entry _Z8initWithfPfi(
	.param .f32 _Z8initWithfPfi_param_0,
	.param .u64 .ptr .align 1 _Z8initWithfPfi_param_1,
	.param .u32 _Z8initWithfPfi_param_2
)
{
	.reg .pred 	%p<10>;
	.reg .b32 	%r<23>;
	.reg .b32 	%f<2>;
	.reg .b64 	%rd<16>;

	ld.param.f32 	%f1, [_Z8initWithfPfi_param_0];
	ld.param.u64 	%rd8, [_Z8initWithfPfi_param_1];
	ld.param.u32 	%r16, [_Z8initWithfPfi_param_2];
	cvta.to.global.u64 	%rd1, %rd8;
	setp.lt.s32 	%p1, %r16, 1;
	@%p1 bra 	$L__BB0_13;
	and.b32  	%r1, %r16, 15;
	setp.lt.u32 	%p2, %r16, 16;
	mov.b32 	%r20, 0;
	@%p2 bra 	$L__BB0_4;
	and.b32  	%r20, %r16, 2147483632;
	neg.s32 	%r18, %r20;
	add.s64 	%rd14, %rd1, 32;
$L__BB0_3:
	.pragma "nounroll";
	st.global.f32 	[%rd14+-32], %f1;
	st.global.f32 	[%rd14+-28], %f1;
	st.global.f32 	[%rd14+-24], %f1;
	st.global.f32 	[%rd14+-20], %f1;
	st.global.f32 	[%rd14+-16], %f1;
	st.global.f32 	[%rd14+-12], %f1;
	st.global.f32 	[%rd14+-8], %f1;
	st.global.f32 	[%rd14+-4], %f1;
	st.global.f32 	[%rd14], %f1;
	st.global.f32 	[%rd14+4], %f1;
	st.global.f32 	[%rd14+8], %f1;
	st.global.f32 	[%rd14+12], %f1;
	st.global.f32 	[%rd14+16], %f1;
	st.global.f32 	[%rd14+20], %f1;
	st.global.f32 	[%rd14+24], %f1;
	st.global.f32 	[%rd14+28], %f1;
	add.s32 	%r18, %r18, 16;
	add.s64 	%rd14, %rd14, 64;
	setp.ne.s32 	%p3, %r18, 0;
	@%p3 bra 	$L__BB0_3;
$L__BB0_4:
	setp.eq.s32 	%p4, %r1, 0;
	@%p4 bra 	$L__BB0_13;
	and.b32  	%r7, %r16, 7;
	setp.lt.u32 	%p5, %r1, 8;
	@%p5 bra 	$L__BB0_7;
	mul.wide.u32 	%rd9, %r20, 4;
	add.s64 	%rd10, %rd1, %rd9;
	st.global.f32 	[%rd10], %f1;
	st.global.f32 	[%rd10+4], %f1;
	st.global.f32 	[%rd10+8], %f1;
	st.global.f32 	[%rd10+12], %f1;
	st.global.f32 	[%rd10+16], %f1;
	st.global.f32 	[%rd10+20], %f1;
	st.global.f32 	[%rd10+24], %f1;
	st.global.f32 	[%rd10+28], %f1;
	add.s32 	%r20, %r20, 8;
$L__BB0_7:
	setp.eq.s32 	%p6, %r7, 0;
	@%p6 bra 	$L__BB0_13;
	and.b32  	%r10, %r16, 3;
	setp.lt.u32 	%p7, %r7, 4;
	@%p7 bra 	$L__BB0_10;
	mul.wide.u32 	%rd11, %r20, 4;
	add.s64 	%rd12, %rd1, %rd11;
	st.global.f32 	[%rd12], %f1;
	st.global.f32 	[%rd12+4], %f1;
	st.global.f32 	[%rd12+8], %f1;
	st.global.f32 	[%rd12+12], %f1;
	add.s32 	%r20, %r20, 4;
$L__BB0_10:
	setp.eq.s32 	%p8, %r10, 0;
	@%p8 bra 	$L__BB0_13;
	mul.wide.u32 	%rd13, %r20, 4;
	add.s64 	%rd15, %rd1, %rd13;
	neg.s32 	%r22, %r10;
$L__BB0_12:
	.pragma "nounroll";
	st.global.f32 	[%rd15], %f1;
	add.s64 	%rd15, %rd15, 4;
	add.s32 	%r22, %r22, 1;
	setp.ne.s32 	%p9, %r22, 0;
	@%p9 bra 	$L__BB0_12;
$L__BB0_13:
	ret;

}
	// .globl	_Z14addVectorsIntoPfS_S_i
.visible .entry _Z14addVectorsIntoPfS_S_i(
	.param .u64 .ptr .align 1 _Z14addVectorsIntoPfS_S_i_param_0,
	.param .u64 .ptr .align 1 _Z14addVectorsIntoPfS_S_i_param_1,
	.param .u64 .ptr .align 1 _Z14addVectorsIntoPfS_S_i_param_2,
	.param .u32 _Z14addVectorsIntoPfS_S_i_param_3
)
{
	.reg .pred 	%p<7>;
	.reg .b32 	%r<31>;
	.reg .b32 	%f<16>;
	.reg .b64 	%rd<25>;

	ld.param.u64 	%rd4, [_Z14addVectorsIntoPfS_S_i_param_0];
	ld.param.u64 	%rd5, [_Z14addVectorsIntoPfS_S_i_param_1];
	ld.param.u64 	%rd6, [_Z14addVectorsIntoPfS_S_i_param_2];
	ld.param.u32 	%r12, [_Z14addVectorsIntoPfS_S_i_param_3];
	cvta.to.global.u64 	%rd1, %rd4;
	cvta.to.global.u64 	%rd2, %rd6;
	cvta.to.global.u64 	%rd3, %rd5;
	mov.u32 	%r13, %tid.x;
	mov.u32 	%r14, %ctaid.x;
	mov.u32 	%r15, %ntid.x;
	mad.lo.s32 	%r29, %r14, %r15, %r13;
	mov.u32 	%r16, %nctaid.x;
	mul.lo.s32 	%r2, %r15, %r16;
	setp.ge.s32 	%p1, %r29, %r12;
	@%p1 bra 	$L__BB1_7;
	add.s32 	%r17, %r29, %r2;
	max.s32 	%r18, %r12, %r17;
	setp.lt.s32 	%p2, %r17, %r12;
	selp.u32 	%r19, 1, 0, %p2;
	add.s32 	%r20, %r17, %r19;
	sub.s32 	%r21, %r18, %r20;
	div.u32 	%r22, %r21, %r2;
	add.s32 	%r3, %r22, %r19;
	and.b32  	%r23, %r3, 3;
	setp.eq.s32 	%p3, %r23, 3;
	@%p3 bra 	$L__BB1_4;
	add.s32 	%r24, %r3, 1;
	and.b32  	%r25, %r24, 3;
	neg.s32 	%r27, %r25;
$L__BB1_3:
	.pragma "nounroll";
	mul.wide.s32 	%rd7, %r29, 4;
	add.s64 	%rd8, %rd1, %rd7;
	add.s64 	%rd9, %rd2, %rd7;
	add.s64 	%rd10, %rd3, %rd7;
	ld.global.f32 	%f1, [%rd10];
	ld.global.f32 	%f2, [%rd9];
	add.f32 	%f3, %f1, %f2;
	st.global.f32 	[%rd8], %f3;
	add.s32 	%r29, %r29, %r2;
	add.s32 	%r27, %r27, 1;
	setp.ne.s32 	%p4, %r27, 0;
	@%p4 bra 	$L__BB1_3;
$L__BB1_4:
	setp.lt.u32 	%p5, %r3, 3;
	@%p5 bra 	$L__BB1_7;
	mul.wide.s32 	%rd15, %r2, 4;
	shl.b32 	%r26, %r2, 2;
$L__BB1_6:
	mul.wide.s32 	%rd11, %r29, 4;
	add.s64 	%rd12, %rd3, %rd11;
	ld.global.f32 	%f4, [%rd12];
	add.s64 	%rd13, %rd2, %rd11;
	ld.global.f32 	%f5, [%rd13];
	add.f32 	%f6, %f4, %f5;
	add.s64 	%rd14, %rd1, %rd11;
	st.global.f32 	[%rd14], %f6;
	add.s64 	%rd16, %rd12, %rd15;
	ld.global.f32 	%f7, [%rd16];
	add.s64 	%rd17, %rd13, %rd15;
	ld.global.f32 	%f8, [%rd17];
	add.f32 	%f9, %f7, %f8;
	add.s64 	%rd18, %rd14, %rd15;
	st.global.f32 	[%rd18], %f9;
	add.s64 	%rd19, %rd16, %rd15;
	ld.global.f32 	%f10, [%rd19];
	add.s64 	%rd20, %rd17, %rd15;
	ld.global.f32 	%f11, [%rd20];
	add.f32 	%f12, %f10, %f11;
	add.s64 	%rd21, %rd18, %rd15;
	st.global.f32 	[%rd21], %f12;
	add.s64 	%rd22, %rd19, %rd15;
	ld.global.f32 	%f13, [%rd22];
	add.s64 	%rd23, %rd20, %rd15;
	ld.global.f32 	%f14, [%rd23];
	add.f32 	%f15, %f13, %f14;
	add.s64 	%rd24, %rd21, %rd15;
	st.global.f32 	[%rd24], %f15;
	add.s32 	%r29, %r26, %r29;
	setp.lt.s32 	%p6, %r29, %r12;
	@%p6 bra 	$L__BB1_6;
$L__BB1_7:
	ret;

}


// ===== COMPILED SASS (sm_100) =====

	.target	sm_100

	.elftype	@"ET_EXEC"


//--------------------- .note.nv.tkinfo           --------------------------
	.section	.note.nv.tkinfo,"",@"SHT_NOTE"
	.sectionflags	@"SHF_NOTE_NV_TKINFO"
	.tkinfo
        /*0018*/ 	.word	0x00000002
        /*0030*/ 	.string	""
        /*0030*/ 	.string	"ptxas"
        /*0030*/ 	.string	"Cuda compilation tools, release 13.0, V13.0.88"
        /*0030*/ 	.string	"Build cuda_13.0.r13.0/compiler.36424714_0"
        /*0030*/ 	.string	"-arch sm_100 -m 64 "



//--------------------- .note.nv.cuinfo           --------------------------
	.section	.note.nv.cuinfo,"",@"SHT_NOTE"
	.sectionflags	@"SHF_NOTE_NV_CUINFO"
        /*0018*/ 	.short	0x0002
        /*001a*/ 	.short	0x0064
        /*001c*/ 	.short	0x0082
	.zero		2


//--------------------- .nv.info                  --------------------------
	.section	.nv.info,"",@"SHT_CUDA_INFO"
	.align	4


	//----- nvinfo : EIATTR_REGCOUNT
	.align		4
        /*0000*/ 	.byte	0x04, 0x2f
        /*0002*/ 	.short	(.L_1 - .L_0)
	.align		4
.L_0:
        /*0004*/ 	.word	index@(_Z8initWithfPfi)
        /*0008*/ 	.word	0x0000000c


	//----- nvinfo : EIATTR_FRAME_SIZE
	.align		4
.L_1:
        /*000c*/ 	.byte	0x04, 0x11
        /*000e*/ 	.short	(.L_3 - .L_2)
	.align		4
.L_2:
        /*0010*/ 	.word	index@(_Z8initWithfPfi)
        /*0014*/ 	.word	0x00000000


	//----- nvinfo : EIATTR_REGCOUNT
	.align		4
.L_3:
        /*0018*/ 	.byte	0x04, 0x2f
        /*001a*/ 	.short	(.L_5 - .L_4)
	.align		4
.L_4:
        /*001c*/ 	.word	index@(_Z14addVectorsIntoPfS_S_i)
        /*0020*/ 	.word	0x0000001a


	//----- nvinfo : EIATTR_FRAME_SIZE
	.align		4
.L_5:
        /*0024*/ 	.byte	0x04, 0x11
        /*0026*/ 	.short	(.L_7 - .L_6)
	.align		4
.L_6:
        /*0028*/ 	.word	index@(_Z14addVectorsIntoPfS_S_i)
        /*002c*/ 	.word	0x00000000


	//----- nvinfo : EIATTR_MIN_STACK_SIZE
	.align		4
.L_7:
        /*0030*/ 	.byte	0x04, 0x12
        /*0032*/ 	.short	(.L_9 - .L_8)
	.align		4
.L_8:
        /*0034*/ 	.word	index@(_Z14addVectorsIntoPfS_S_i)
        /*0038*/ 	.word	0x00000000


	//----- nvinfo : EIATTR_MIN_STACK_SIZE
	.align		4
.L_9:
        /*003c*/ 	.byte	0x04, 0x12
        /*003e*/ 	.short	(.L_11 - .L_10)
	.align		4
.L_10:
        /*0040*/ 	.word	index@(_Z8initWithfPfi)
        /*0044*/ 	.word	0x00000000
.L_11:


//--------------------- .nv.compat                --------------------------
	.section	.nv.compat,"",@"SHT_CUDA_COMPAT_INFO"
	.align	4
        /*0000*/ 	.byte	0x02, 0x09, 0x00, 0x00, 0x02, 0x02, 0x01, 0x00, 0x02, 0x05, 0x05, 0x00, 0x03, 0x07, 0x01, 0x01
        /*0010*/ 	.byte	0x02, 0x03, 0x00, 0x00, 0x02, 0x06, 0x01, 0x00, 0x04, 0x0b, 0x08, 0x00, 0x09, 0x00, 0x00, 0x00
        /*0020*/ 	.byte	0x00, 0x00, 0x00, 0x00


//--------------------- .nv.info._Z14addVectorsIntoPfS_S_i --------------------------
	.section	.nv.info._Z14addVectorsIntoPfS_S_i,"",@"SHT_CUDA_INFO"
	.sectionflags	@""
	.align	4


	//----- nvinfo : EIATTR_CUDA_API_VERSION
	.align		4
        /*0000*/ 	.byte	0x04, 0x37
        /*0002*/ 	.short	(.L_13 - .L_12)
.L_12:
        /*0004*/ 	.word	0x00000082


	//----- nvinfo : EIATTR_KPARAM_INFO
	.align		4
.L_13:
        /*0008*/ 	.byte	0x04, 0x17
        /*000a*/ 	.short	(.L_15 - .L_14)
.L_14:
        /*000c*/ 	.word	0x00000000
        /*0010*/ 	.short	0x0003
        /*0012*/ 	.short	0x0018
        /*0014*/ 	.byte	0x00, 0xf0, 0x11, 0x00


	//----- nvinfo : EIATTR_KPARAM_INFO
	.align		4
.L_15:
        /*0018*/ 	.byte	0x04, 0x17
        /*001a*/ 	.short	(.L_17 - .L_16)
.L_16:
        /*001c*/ 	.word	0x00000000
        /*0020*/ 	.short	0x0002
        /*0022*/ 	.short	0x0010
        /*0024*/ 	.byte	0x00, 0xf5, 0x21, 0x00


	//----- nvinfo : EIATTR_KPARAM_INFO
	.align		4
.L_17:
        /*0028*/ 	.byte	0x04, 0x17
        /*002a*/ 	.short	(.L_19 - .L_18)
.L_18:
        /*002c*/ 	.word	0x00000000
        /*0030*/ 	.short	0x0001
        /*0032*/ 	.short	0x0008
        /*0034*/ 	.byte	0x00, 0xf5, 0x21, 0x00


	//----- nvinfo : EIATTR_KPARAM_INFO
	.align		4
.L_19:
        /*0038*/ 	.byte	0x04, 0x17
        /*003a*/ 	.short	(.L_21 - .L_20)
.L_20:
        /*003c*/ 	.word	0x00000000
        /*0040*/ 	.short	0x0000
        /*0042*/ 	.short	0x0000
        /*0044*/ 	.byte	0x00, 0xf5, 0x21, 0x00


	//----- nvinfo : EIATTR_SPARSE_MMA_MASK
	.align		4
.L_21:
        /*0048*/ 	.byte	0x03, 0x50
        /*004a*/ 	.short	0x0000


	//----- nvinfo : EIATTR_MAXREG_COUNT
	.align		4
        /*004c*/ 	.byte	0x03, 0x1b
        /*004e*/ 	.short	0x00ff


	//----- nvinfo : EIATTR_MERCURY_ISA_VERSION
	.align		4
        /*0050*/ 	.byte	0x03, 0x5f
        /*0052*/ 	.short	0x0101


	//----- nvinfo : EIATTR_VRC_CTA_INIT_COUNT
	.align		4
        /*0054*/ 	.byte	0x02, 0x4a
	.zero		1
	.zero		1


	//----- nvinfo : EIATTR_EXIT_INSTR_OFFSETS
	.align		4
        /*0058*/ 	.byte	0x04, 0x1c
        /*005a*/ 	.short	(.L_23 - .L_22)


	//   ....[0]....
.L_22:
        /*005c*/ 	.word	0x00000090


	//   ....[1]....
        /*0060*/ 	.word	0x000003a0


	//   ....[2]....
        /*0064*/ 	.word	0x000005d0


	//----- nvinfo : EIATTR_CRS_STACK_SIZE
	.align		4
.L_23:
        /*0068*/ 	.byte	0x04, 0x1e
        /*006a*/ 	.short	(.L_25 - .L_24)
.L_24:
        /*006c*/ 	.word	0x00000000


	//----- nvinfo : EIATTR_CBANK_PARAM_SIZE
	.align		4
.L_25:
        /*0070*/ 	.byte	0x03, 0x19
        /*0072*/ 	.short	0x001c


	//----- nvinfo : EIATTR_PARAM_CBANK
	.align		4
        /*0074*/ 	.byte	0x04, 0x0a
        /*0076*/ 	.short	(.L_27 - .L_26)
	.align		4
.L_26:
        /*0078*/ 	.word	index@(.nv.constant0._Z14addVectorsIntoPfS_S_i)
        /*007c*/ 	.short	0x0380
        /*007e*/ 	.short	0x001c


	//----- nvinfo : EIATTR_SW_WAR
	.align		4
.L_27:
        /*0080*/ 	.byte	0x04, 0x36
        /*0082*/ 	.short	(.L_29 - .L_28)
.L_28:
        /*0084*/ 	.word	0x00000008
.L_29:


//--------------------- .nv.info._Z8initWithfPfi  --------------------------
	.section	.nv.info._Z8initWithfPfi,"",@"SHT_CUDA_INFO"
	.sectionflags	@""
	.align	4


	//----- nvinfo : EIATTR_CUDA_API_VERSION
	.align		4
        /*0000*/ 	.byte	0x04, 0x37
        /*0002*/ 	.short	(.L_31 - .L_30)
.L_30:
        /*0004*/ 	.word	0x00000082


	//----- nvinfo : EIATTR_KPARAM_INFO
	.align		4
.L_31:
        /*0008*/ 	.byte	0x04, 0x17
        /*000a*/ 	.short	(.L_33 - .L_32)
.L_32:
        /*000c*/ 	.word	0x00000000
        /*0010*/ 	.short	0x0002
        /*0012*/ 	.short	0x0010
        /*0014*/ 	.byte	0x00, 0xf0, 0x11, 0x00


	//----- nvinfo : EIATTR_KPARAM_INFO
	.align		4
.L_33:
        /*0018*/ 	.byte	0x04, 0x17
        /*001a*/ 	.short	(.L_35 - .L_34)
.L_34:
        /*001c*/ 	.word	0x00000000
        /*0020*/ 	.short	0x0001
        /*0022*/ 	.short	0x0008
        /*0024*/ 	.byte	0x00, 0xf5, 0x21, 0x00


	//----- nvinfo : EIATTR_KPARAM_INFO
	.align		4
.L_35:
        /*0028*/ 	.byte	0x04, 0x17
        /*002a*/ 	.short	(.L_37 - .L_36)
.L_36:
        /*002c*/ 	.word	0x00000000
        /*0030*/ 	.short	0x0000
        /*0032*/ 	.short	0x0000
        /*0034*/ 	.byte	0x00, 0xf0, 0x11, 0x00


	//----- nvinfo : EIATTR_SPARSE_MMA_MASK
	.align		4
.L_37:
        /*0038*/ 	.byte	0x03, 0x50
        /*003a*/ 	.short	0x0000


	//----- nvinfo : EIATTR_MAXREG_COUNT
	.align		4
        /*003c*/ 	.byte	0x03, 0x1b
        /*003e*/ 	.short	0x00ff


	//----- nvinfo : EIATTR_MERCURY_ISA_VERSION
	.align		4
        /*0040*/ 	.byte	0x03, 0x5f
        /*0042*/ 	.short	0x0101


	//----- nvinfo : EIATTR_VRC_CTA_INIT_COUNT
	.align		4
        /*0044*/ 	.byte	0x02, 0x4a
	.zero		1
	.zero		1


	//----- nvinfo : EIATTR_EXIT_INSTR_OFFSETS
	.align		4
        /*0048*/ 	.byte	0x04, 0x1c
        /*004a*/ 	.short	(.L_39 - .L_38)


	//   ....[0]....
.L_38:
        /*004c*/ 	.word	0x00000030


	//   ....[1]....
        /*0050*/ 	.word	0x00000290


	//   ....[2]....
        /*0054*/ 	.word	0x000003a0


	//   ....[3]....
        /*0058*/ 	.word	0x00000470


	//   ....[4]....
        /*005c*/ 	.word	0x00000520


	//----- nvinfo : EIATTR_CBANK_PARAM_SIZE
	.align		4
.L_39:
        /*0060*/ 	.byte	0x03, 0x19
        /*0062*/ 	.short	0x0014


	//----- nvinfo : EIATTR_PARAM_CBANK
	.align		4
        /*0064*/ 	.byte	0x04, 0x0a
        /*0066*/ 	.short	(.L_41 - .L_40)
	.align		4
.L_40:
        /*0068*/ 	.word	index@(.nv.constant0._Z8initWithfPfi)
        /*006c*/ 	.short	0x0380
        /*006e*/ 	.short	0x0014


	//----- nvinfo : EIATTR_SW_WAR
	.align		4
.L_41:
        /*0070*/ 	.byte	0x04, 0x36
        /*0072*/ 	.short	(.L_43 - .L_42)
.L_42:
        /*0074*/ 	.word	0x00000008
.L_43:


//--------------------- .nv.callgraph             --------------------------
	.section	.nv.callgraph,"",@"SHT_CUDA_CALLGRAPH"
	.align	4
	.sectionentsize	8
	.align		4
        /*0000*/ 	.word	0x00000000
	.align		4
        /*0004*/ 	.word	0xffffffff
	.align		4
        /*0008*/ 	.word	0x00000000
	.align		4
        /*000c*/ 	.word	0xfffffffe
	.align		4
        /*0010*/ 	.word	0x00000000
	.align		4
        /*0014*/ 	.word	0xfffffffd
	.align		4
        /*0018*/ 	.word	0x00000000
	.align		4
        /*001c*/ 	.word	0xfffffffc


//--------------------- .text._Z14addVectorsIntoPfS_S_i --------------------------
	.section	.text._Z14addVectorsIntoPfS_S_i,"ax",@progbits
	.align	128
        .global         _Z14addVectorsIntoPfS_S_i
        .type           _Z14addVectorsIntoPfS_S_i,@function
        .size           _Z14addVectorsIntoPfS_S_i,(.L_x_11 - _Z14addVectorsIntoPfS_S_i)
        .other          _Z14addVectorsIntoPfS_S_i,@"STO_CUDA_ENTRY STV_DEFAULT"
_Z14addVectorsIntoPfS_S_i:
.text._Z14addVectorsIntoPfS_S_i:
[----:B------:R-:W-:Y:S01]  /*0000*/  LDC R1, c[0x0][0x37c] ;  /* 0x0000df00ff017b82 */ /* 0x000fe20000000800 */
[----:B------:R-:W0:Y:S07]  /*0010*/  S2R R3, SR_TID.X ;  /* 0x0000000000037919 */ /* 0x000e2e0000002100 */
[----:B------:R-:W0:Y:S01]  /*0020*/  S2UR UR4, SR_CTAID.X ;  /* 0x00000000000479c3 */ /* 0x000e220000002500 */
[----:B------:R-:W1:Y:S07]  /*0030*/  LDCU UR6, c[0x0][0x398] ;  /* 0x00007300ff0677ac */ /* 0x000e6e0008000800 */
[----:B------:R-:W0:Y:S01]  /*0040*/  LDC R0, c[0x0][0x360] ;  /* 0x0000d800ff007b82 */ /* 0x000e220000000800 */
[----:B------:R-:W2:Y:S01]  /*0050*/  LDCU UR5, c[0x0][0x370] ;  /* 0x00006e00ff0577ac */ /* 0x000ea20008000800 */
[----:B0-----:R-:W-:-:S02]  /*0060*/  IMAD R3, R0, UR4, R3 ;  /* 0x0000000400037c24 */ /* 0x001fc4000f8e0203 */
[----:B--2---:R-:W-:-:S03]  /*0070*/  IMAD R0, R0, UR5, RZ ;  /* 0x0000000500007c24 */ /* 0x004fc6000f8e02ff */
[----:B-1----:R-:W-:-:S13]  /*0080*/  ISETP.GE.AND P0, PT, R3, UR6, PT ;  /* 0x0000000603007c0c */ /* 0x002fda000bf06270 */
[----:B------:R-:W-:Y:S05]  /*0090*/  @P0 EXIT ;  /* 0x000000000000094d */ /* 0x000fea0003800000 */
[----:B------:R-:W0:Y:S01]  /*00a0*/  I2F.U32.RP R8, R0 ;  /* 0x0000000000087306 */ /* 0x000e220000209000 */
[----:B------:R-:W-:Y:S01]  /*00b0*/  IADD3 R2, PT, PT, R0, R3, RZ ;  /* 0x0000000300027210 */ /* 0x000fe20007ffe0ff */
[----:B------:R-:W1:Y:S01]  /*00c0*/  LDCU.64 UR4, c[0x0][0x358] ;  /* 0x00006b00ff0477ac */ /* 0x000e620008000a00 */
[----:B------:R-:W-:Y:S01]  /*00d0*/  IADD3 R9, PT, PT, RZ, -R0, RZ ;  /* 0x80000000ff097210 */ /* 0x000fe20007ffe0ff */
[----:B------:R-:W-:Y:S01]  /*00e0*/  BSSY.RECONVERGENT B0, `(.L_x_0) ;  /* 0x000002b000007945 */ /* 0x000fe20003800200 */
[C---:B------:R-:W-:Y:S02]  /*00f0*/  ISETP.GE.AND P0, PT, R2.reuse, UR6, PT ;  /* 0x0000000602007c0c */ /* 0x040fe4000bf06270 */
[----:B------:R-:W-:Y:S02]  /*0100*/  VIMNMX R7, PT, PT, R2, UR6, !PT ;  /* 0x0000000602077c48 */ /* 0x000fe4000ffe0100 */
[----:B------:R-:W-:Y:S02]  /*0110*/  SEL R6, RZ, 0x1, P0 ;  /* 0x00000001ff067807 */ /* 0x000fe40000000000 */
[----:B------:R-:W-:-:S02]  /*0120*/  ISETP.NE.U32.AND P2, PT, R0, RZ, PT ;  /* 0x000000ff0000720c */ /* 0x000fc40003f45070 */
[----:B------:R-:W-:Y:S01]  /*0130*/  IADD3 R7, PT, PT, R7, -R2, -R6 ;  /* 0x8000000207077210 */ /* 0x000fe20007ffe806 */
[----:B0-----:R-:W0:Y:S02]  /*0140*/  MUFU.RCP R8, R8 ;  /* 0x0000000800087308 */ /* 0x001e240000001000 */
[----:B0-----:R-:W-:-:S06]  /*0150*/  IADD3 R4, PT, PT, R8, 0xffffffe, RZ ;  /* 0x0ffffffe08047810 */ /* 0x001fcc0007ffe0ff */
[----:B------:R0:W2:Y:S02]  /*0160*/  F2I.FTZ.U32.TRUNC.NTZ R5, R4 ;  /* 0x0000000400057305 */ /* 0x0000a4000021f000 */
[----:B0-----:R-:W-:Y:S02]  /*0170*/  HFMA2 R4, -RZ, RZ, 0, 0 ;  /* 0x00000000ff047431 */ /* 0x001fe400000001ff */
[----:B--2---:R-:W-:-:S04]  /*0180*/  IMAD R9, R9, R5, RZ ;  /* 0x0000000509097224 */ /* 0x004fc800078e02ff */
[----:B------:R-:W-:-:S06]  /*0190*/  IMAD.HI.U32 R8, R5, R9, R4 ;  /* 0x0000000905087227 */ /* 0x000fcc00078e0004 */
[----:B------:R-:W-:-:S05]  /*01a0*/  IMAD.HI.U32 R5, R8, R7, RZ ;  /* 0x0000000708057227 */ /* 0x000fca00078e00ff */
[----:B------:R-:W-:-:S05]  /*01b0*/  IADD3 R2, PT, PT, -R5, RZ, RZ ;  /* 0x000000ff05027210 */ /* 0x000fca0007ffe1ff */
[----:B------:R-:W-:-:S05]  /*01c0*/  IMAD R7, R0, R2, R7 ;  /* 0x0000000200077224 */ /* 0x000fca00078e0207 */
[----:B------:R-:W-:-:S13]  /*01d0*/  ISETP.GE.U32.AND P0, PT, R7, R0, PT ;  /* 0x000000000700720c */ /* 0x000fda0003f06070 */
[----:B------:R-:W-:Y:S02]  /*01e0*/  @P0 IADD3 R7, PT, PT, -R0, R7, RZ ;  /* 0x0000000700070210 */ /* 0x000fe40007ffe1ff */
[----:B------:R-:W-:Y:S02]  /*01f0*/  @P0 IADD3 R5, PT, PT, R5, 0x1, RZ ;  /* 0x0000000105050810 */ /* 0x000fe40007ffe0ff */
[----:B------:R-:W-:-:S13]  /*0200*/  ISETP.GE.U32.AND P1, PT, R7, R0, PT ;  /* 0x000000000700720c */ /* 0x000fda0003f26070 */
[----:B------:R-:W-:Y:S02]  /*0210*/  @P1 IADD3 R5, PT, PT, R5, 0x1, RZ ;  /* 0x0000000105051810 */ /* 0x000fe40007ffe0ff */
[----:B------:R-:W-:-:S04]  /*0220*/  @!P2 LOP3.LUT R5, RZ, R0, RZ, 0x33, !PT ;  /* 0x00000000ff05a212 */ /* 0x000fc800078e33ff */
[----:B------:R-:W-:-:S04]  /*0230*/  IADD3 R2, PT, PT, R6, R5, RZ ;  /* 0x0000000506027210 */ /* 0x000fc80007ffe0ff */
[C---:B------:R-:W-:Y:S02]  /*0240*/  LOP3.LUT R4, R2.reuse, 0x3, RZ, 0xc0, !PT ;  /* 0x0000000302047812 */ /* 0x040fe400078ec0ff */
[----:B------:R-:W-:Y:S02]  /*0250*/  ISETP.GE.U32.AND P1, PT, R2, 0x3, PT ;  /* 0x000000030200780c */ /* 0x000fe40003f26070 */
[----:B------:R-:W-:-:S13]  /*0260*/  ISETP.NE.AND P0, PT, R4, 0x3, PT ;  /* 0x000000030400780c */ /* 0x000fda0003f05270 */
[----:B-1----:R-:W-:Y:S05]  /*0270*/  @!P0 BRA `(.L_x_1) ;  /* 0x0000000000448947 */ /* 0x002fea0003800000 */
[----:B------:R-:W0:Y:S01]  /*0280*/  LDC.64 R4, c[0x0][0x390] ;  /* 0x0000e400ff047b82 */ /* 0x000e220000000a00 */
[----:B------:R-:W-:-:S04]  /*0290*/  IADD3 R2, PT, PT, R2, 0x1, RZ ;  /* 0x0000000102027810 */ /* 0x000fc80007ffe0ff */
[----:B------:R-:W-:-:S03]  /*02a0*/  LOP3.LUT R2, R2, 0x3, RZ, 0xc0, !PT ;  /* 0x0000000302027812 */ /* 0x000fc600078ec0ff */
[----:B------:R-:W1:Y:S01]  /*02b0*/  LDC.64 R6, c[0x0][0x380] ;  /* 0x0000e000ff067b82 */ /* 0x000e620000000a00 */
[----:B------:R-:W-:-:S07]  /*02c0*/  IADD3 R2, PT, PT, -R2, RZ, RZ ;  /* 0x000000ff02027210 */ /* 0x000fce0007ffe1ff */
[----:B------:R-:W2:Y:S02]  /*02d0*/  LDC.64 R8, c[0x0][0x388] ;  /* 0x0000e200ff087b82 */ /* 0x000ea40000000a00 */
.L_x_2:
[----:B0-----:R-:W-:-:S04]  /*02e0*/  IMAD.WIDE R12, R3, 0x4, R4 ;  /* 0x00000004030c7825 */ /* 0x001fc800078e0204 */
[C---:B--2---:R-:W-:Y:S02]  /*02f0*/  IMAD.WIDE R14, R3.reuse, 0x4, R8 ;  /* 0x00000004030e7825 */ /* 0x044fe400078e0208 */
[----:B------:R-:W2:Y:S04]  /*0300*/  LDG.E R13, desc[UR4][R12.64] ;  /* 0x000000040c0d7981 */ /* 0x000ea8000c1e1900 */
[----:B------:R-:W2:Y:S01]  /*0310*/  LDG.E R14, desc[UR4][R14.64] ;  /* 0x000000040e0e7981 */ /* 0x000ea2000c1e1900 */
[----:B-1-3--:R-:W-:Y:S01]  /*0320*/  IMAD.WIDE R10, R3, 0x4, R6 ;  /* 0x00000004030a7825 */ /* 0x00afe200078e0206 */
[----:B------:R-:W-:Y:S02]  /*0330*/  IADD3 R2, PT, PT, R2, 0x1, RZ ;  /* 0x0000000102027810 */ /* 0x000fe40007ffe0ff */
[----:B------:R-:W-:-:S02]  /*0340*/  IADD3 R3, PT, PT, R0, R3, RZ ;  /* 0x0000000300037210 */ /* 0x000fc40007ffe0ff */
[----:B------:R-:W-:Y:S01]  /*0350*/  ISETP.NE.AND P0, PT, R2, RZ, PT ;  /* 0x000000ff0200720c */ /* 0x000fe20003f05270 */
[----:B--2---:R-:W-:-:S05]  /*0360*/  FADD R17, R14, R13 ;  /* 0x0000000d0e117221 */ /* 0x004fca0000000000 */
[----:B------:R3:W-:Y:S07]  /*0370*/  STG.E desc[UR4][R10.64], R17 ;  /* 0x000000110a007986 */ /* 0x0007ee000c101904 */
[----:B------:R-:W-:Y:S05]  /*0380*/  @P0 BRA `(.L_x_2) ;  /* 0xfffffffc00d40947 */ /* 0x000fea000383ffff */
.L_x_1:
[----:B------:R-:W-:Y:S05]  /*0390*/  BSYNC.RECONVERGENT B0 ;  /* 0x0000000000007941 */ /* 0x000fea0003800200 */
.L_x_0:
[----:B------:R-:W-:Y:S05]  /*03a0*/  @!P1 EXIT ;  /* 0x000000000000994d */ /* 0x000fea0003800000 */
.L_x_3:
[----:B------:R-:W3:Y:S08]  /*03b0*/  LDC.64 R4, c[0x0][0x388] ;  /* 0x0000e200ff047b82 */ /* 0x000ef00000000a00 */
[----:B------:R-:W0:Y:S01]  /*03c0*/  LDC.64 R6, c[0x0][0x390] ;  /* 0x0000e400ff067b82 */ /* 0x000e220000000a00 */
[----:B---3--:R-:W-:-:S07]  /*03d0*/  IMAD.WIDE R10, R3, 0x4, R4 ;  /* 0x00000004030a7825 */ /* 0x008fce00078e0204 */
[----:B------:R-:W1:Y:S01]  /*03e0*/  LDC.64 R4, c[0x0][0x380] ;  /* 0x0000e000ff047b82 */ /* 0x000e620000000a00 */
[----:B--2---:R-:W2:Y:S01]  /*03f0*/  LDG.E R2, desc[UR4][R10.64] ;  /* 0x000000040a027981 */ /* 0x004ea2000c1e1900 */
[----:B0-----:R-:W-:-:S05]  /*0400*/  IMAD.WIDE R12, R3, 0x4, R6 ;  /* 0x00000004030c7825 */ /* 0x001fca00078e0206 */
[----:B------:R-:W2:Y:S01]  /*0410*/  LDG.E R7, desc[UR4][R12.64] ;  /* 0x000000040c077981 */ /* 0x000ea2000c1e1900 */
[----:B-1----:R-:W-:-:S04]  /*0420*/  IMAD.WIDE R16, R3, 0x4, R4 ;  /* 0x0000000403107825 */ /* 0x002fc800078e0204 */
[----:B------:R-:W-:-:S04]  /*0430*/  IMAD.WIDE R4, R0, 0x4, R10 ;  /* 0x0000000400047825 */ /* 0x000fc800078e020a */
[----:B--2---:R-:W-:Y:S01]  /*0440*/  FADD R19, R2, R7 ;  /* 0x0000000702137221 */ /* 0x004fe20000000000 */
[----:B------:R-:W-:-:S04]  /*0450*/  IMAD.WIDE R6, R0, 0x4, R12 ;  /* 0x0000000400067825 */ /* 0x000fc800078e020c */
[----:B------:R0:W-:Y:S04]  /*0460*/  STG.E desc[UR4][R16.64], R19 ;  /* 0x0000001310007986 */ /* 0x0001e8000c101904 */
[----:B------:R-:W2:Y:S04]  /*0470*/  LDG.E R2, desc[UR4][R4.64] ;  /* 0x0000000404027981 */ /* 0x000ea8000c1e1900 */
[----:B------:R-:W2:Y:S01]  /*0480*/  LDG.E R15, desc[UR4][R6.64] ;  /* 0x00000004060f7981 */ /* 0x000ea2000c1e1900 */
[----:B------:R-:W-:-:S04]  /*0490*/  IMAD.WIDE R8, R0, 0x4, R16 ;  /* 0x0000000400087825 */ /* 0x000fc800078e0210 */
[----:B------:R-:W-:-:S04]  /*04a0*/  IMAD.WIDE R10, R0, 0x4, R4 ;  /* 0x00000004000a7825 */ /* 0x000fc800078e0204 */
[----:B------:R-:W-:-:S04]  /*04b0*/  IMAD.WIDE R12, R0, 0x4, R6 ;  /* 0x00000004000c7825 */ /* 0x000fc800078e0206 */
[----:B--2---:R-:W-:-:S05]  /*04c0*/  FADD R21, R2, R15 ;  /* 0x0000000f02157221 */ /* 0x004fca0000000000 */
        /* <DEDUP_REMOVED lines=8> */
[----:B------:R-:W1:Y:S04]  /*0550*/  LDG.E R4, desc[UR4][R4.64] ;  /* 0x0000000404047981 */ /* 0x000e68000c1e1900 */
[----:B------:R-:W1:Y:S01]  /*0560*/  LDG.E R7, desc[UR4][R6.64] ;  /* 0x0000000406077981 */ /* 0x000e62000c1e1900 */
[C---:B0-----:R-:W-:Y:S01]  /*0570*/  IMAD.WIDE R16, R0.reuse, 0x4, R14 ;  /* 0x0000000400107825 */ /* 0x041fe200078e020e */
[----:B------:R-:W-:-:S04]  /*0580*/  LEA R3, R0, R3, 0x2 ;  /* 0x0000000300037211 */ /* 0x000fc800078e10ff */
[----:B------:R-:W-:Y:S01]  /*0590*/  ISETP.GE.AND P0, PT, R3, UR6, PT ;  /* 0x0000000603007c0c */ /* 0x000fe2000bf06270 */
[----:B-1----:R-:W-:-:S05]  /*05a0*/  FADD R9, R4, R7 ;  /* 0x0000000704097221 */ /* 0x002fca0000000000 */
[----:B------:R2:W-:Y:S07]  /*05b0*/  STG.E desc[UR4][R16.64], R9 ;  /* 0x0000000910007986 */ /* 0x0005ee000c101904 */
[----:B------:R-:W-:Y:S05]  /*05c0*/  @!P0 BRA `(.L_x_3) ;  /* 0xfffffffc00788947 */ /* 0x000fea000383ffff */
[----:B------:R-:W-:Y:S05]  /*05d0*/  EXIT ;  /* 0x000000000000794d */ /* 0x000fea0003800000 */
.L_x_4:
[----:B------:R-:W-:-:S00]  /*05e0*/  BRA `(.L_x_4) ;  /* 0xfffffffc00fc7947 */ /* 0x000fc0000383ffff */
[----:B------:R-:W-:-:S00]  /*05f0*/  NOP ;  /* 0x0000000000007918 */ /* 0x000fc00000000000 */
        /* <DEDUP_REMOVED lines=8> */
.L_x_11:


//--------------------- .text._Z8initWithfPfi     --------------------------
	.section	.text._Z8initWithfPfi,"ax",@progbits
	.align	128
        .global         _Z8initWithfPfi
        .type           _Z8initWithfPfi,@function
        .size           _Z8initWithfPfi,(.L_x_12 - _Z8initWithfPfi)
        .other          _Z8initWithfPfi,@"STO_CUDA_ENTRY STV_DEFAULT"
_Z8initWithfPfi:
.text._Z8initWithfPfi:
[----:B------:R-:W-:Y:S08]  /*0000*/  LDC R1, c[0x0][0x37c] ;  /* 0x0000df00ff017b82 */ /* 0x000ff00000000800 */
[----:B------:R-:W0:Y:S02]  /*0010*/  LDC R6, c[0x0][0x390] ;  /* 0x0000e400ff067b82 */ /* 0x000e240000000800 */
[----:B0-----:R-:W-:-:S13]  /*0020*/  ISETP.GE.AND P0, PT, R6, 0x1, PT ;  /* 0x000000010600780c */ /* 0x001fda0003f06270 */
[----:B------:R-:W-:Y:S05]  /*0030*/  @!P0 EXIT ;  /* 0x000000000000894d */ /* 0x000fea0003800000 */
[C---:B------:R-:W-:Y:S01]  /*0040*/  ISETP.GE.U32.AND P1, PT, R6.reuse, 0x10, PT ;  /* 0x000000100600780c */ /* 0x040fe20003f26070 */
[----:B------:R-:W0:Y:S01]  /*0050*/  LDCU.64 UR6, c[0x0][0x358] ;  /* 0x00006b00ff0677ac */ /* 0x000e220008000a00 */
[----:B------:R-:W-:Y:S01]  /*0060*/  LOP3.LUT R8, R6, 0xf, RZ, 0xc0, !PT ;  /* 0x0000000f06087812 */ /* 0x000fe200078ec0ff */
[----:B------:R-:W-:-:S03]  /*0070*/  IMAD.MOV.U32 R5, RZ, RZ, RZ ;  /* 0x000000ffff057224 */ /* 0x000fc600078e00ff */
[----:B------:R-:W-:-:S07]  /*0080*/  ISETP.NE.AND P0, PT, R8, RZ, PT ;  /* 0x000000ff0800720c */ /* 0x000fce0003f05270 */
[----:B------:R-:W-:Y:S06]  /*0090*/  @!P1 BRA `(.L_x_5) ;  /* 0x00000000007c9947 */ /* 0x000fec0003800000 */
[----:B------:R-:W1:Y:S01]  /*00a0*/  LDCU.64 UR4, c[0x0][0x388] ;  /* 0x00007100ff0477ac */ /* 0x000e620008000a00 */
[----:B------:R-:W2:Y:S01]  /*00b0*/  LDC R9, c[0x0][0x380] ;  /* 0x0000e000ff097b82 */ /* 0x000ea20000000800 */
[----:B------:R-:W-:-:S05]  /*00c0*/  LOP3.LUT R5, R6, 0x7ffffff0, RZ, 0xc0, !PT ;  /* 0x7ffffff006057812 */ /* 0x000fca00078ec0ff */
[----:B------:R-:W-:Y:S01]  /*00d0*/  IMAD.MOV R0, RZ, RZ, -R5 ;  /* 0x000000ffff007224 */ /* 0x000fe200078e0a05 */
[----:B-1----:R-:W-:-:S04]  /*00e0*/  UIADD3 UR4, UP0, UPT, UR4, 0x20, URZ ;  /* 0x0000002004047890 */ /* 0x002fc8000ff1e0ff */
[----:B------:R-:W-:Y:S02]  /*00f0*/  UIADD3.X UR5, UPT, UPT, URZ, UR5, URZ, UP0, !UPT ;  /* 0x00000005ff057290 */ /* 0x000fe400087fe4ff */
[----:B------:R-:W-:-:S04]  /*0100*/  IMAD.U32 R4, RZ, RZ, UR4 ;  /* 0x00000004ff047e24 */ /* 0x000fc8000f8e00ff */
[----:B------:R-:W-:-:S07]  /*0110*/  IMAD.U32 R7, RZ, RZ, UR5 ;  /* 0x00000005ff077e24 */ /* 0x000fce000f8e00ff */
.L_x_6:
[----:B------:R-:W-:Y:S01]  /*0120*/  IADD3 R0, PT, PT, R0, 0x10, RZ ;  /* 0x0000001000007810 */ /* 0x000fe20007ffe0ff */
[----:B-1----:R-:W-:Y:S02]  /*0130*/  IMAD.MOV.U32 R2, RZ, RZ, R4 ;  /* 0x000000ffff027224 */ /* 0x002fe400078e0004 */
[----:B------:R-:W-:Y:S01]  /*0140*/  IMAD.MOV.U32 R3, RZ, RZ, R7 ;  /* 0x000000ffff037224 */ /* 0x000fe200078e0007 */
[----:B------:R-:W-:Y:S02]  /*0150*/  ISETP.NE.AND P1, PT, R0, RZ, PT ;  /* 0x000000ff0000720c */ /* 0x000fe40003f25270 */
[----:B------:R-:W-:Y:S02]  /*0160*/  IADD3 R4, P2, PT, R2, 0x40, RZ ;  /* 0x0000004002047810 */ /* 0x000fe40007f5e0ff */
[----:B0-2---:R1:W-:Y:S03]  /*0170*/  STG.E desc[UR6][R2.64+-0x20], R9 ;  /* 0xffffe00902007986 */ /* 0x0053e6000c101906 */
[----:B------:R-:W-:Y:S01]  /*0180*/  IMAD.X R7, RZ, RZ, R3, P2 ;  /* 0x000000ffff077224 */ /* 0x000fe200010e0603 */
[----:B------:R1:W-:Y:S04]  /*0190*/  STG.E desc[UR6][R2.64+-0x1c], R9 ;  /* 0xffffe40902007986 */ /* 0x0003e8000c101906 */
        /* <DEDUP_REMOVED lines=13> */
[----:B------:R1:W-:Y:S01]  /*0270*/  STG.E desc[UR6][R2.64+0x1c], R9 ;  /* 0x00001c0902007986 */ /* 0x0003e2000c101906 */
[----:B------:R-:W-:Y:S05]  /*0280*/  @P1 BRA `(.L_x_6) ;  /* 0xfffffffc00a41947 */ /* 0x000fea000383ffff */
.L_x_5:
[----:B0-----:R-:W-:Y:S05]  /*0290*/  @!P0 EXIT ;  /* 0x000000000000894d */ /* 0x001fea0003800000 */
[----:B------:R-:W-:Y:S02]  /*02a0*/  ISETP.GE.U32.AND P0, PT, R8, 0x8, PT ;  /* 0x000000080800780c */ /* 0x000fe40003f06070 */
[----:B------:R-:W-:-:S04]  /*02b0*/  LOP3.LUT R4, R6, 0x7, RZ, 0xc0, !PT ;  /* 0x0000000706047812 */ /* 0x000fc800078ec0ff */
[----:B------:R-:W-:-:S07]  /*02c0*/  ISETP.NE.AND P1, PT, R4, RZ, PT ;  /* 0x000000ff0400720c */ /* 0x000fce0003f25270 */
[----:B------:R-:W-:Y:S06]  /*02d0*/  @!P0 BRA `(.L_x_7) ;  /* 0x0000000000308947 */ /* 0x000fec0003800000 */
[----:B-1----:R-:W0:Y:S08]  /*02e0*/  LDC.64 R2, c[0x0][0x388] ;  /* 0x0000e200ff027b82 */ /* 0x002e300000000a00 */
[----:B------:R-:W1:Y:S01]  /*02f0*/  LDC R7, c[0x0][0x380] ;  /* 0x0000e000ff077b82 */ /* 0x000e620000000800 */
[----:B0-----:R-:W-:-:S04]  /*0300*/  IMAD.WIDE.U32 R2, R5, 0x4, R2 ;  /* 0x0000000405027825 */ /* 0x001fc800078e0002 */
[----:B------:R-:W-:Y:S01]  /*0310*/  VIADD R5, R5, 0x8 ;  /* 0x0000000805057836 */ /* 0x000fe20000000000 */
[----:B-1----:R0:W-:Y:S04]  /*0320*/  STG.E desc[UR6][R2.64], R7 ;  /* 0x0000000702007986 */ /* 0x0021e8000c101906 */
[----:B------:R0:W-:Y:S04]  /*0330*/  STG.E desc[UR6][R2.64+0x4], R7 ;  /* 0x0000040702007986 */ /* 0x0001e8000c101906 */
[----:B------:R0:W-:Y:S04]  /*0340*/  STG.E desc[UR6][R2.64+0x8], R7 ;  /* 0x0000080702007986 */ /* 0x0001e8000c101906 */
[----:B------:R0:W-:Y:S04]  /*0350*/  STG.E desc[UR6][R2.64+0xc], R7 ;  /* 0x00000c0702007986 */ /* 0x0001e8000c101906 */
[----:B------:R0:W-:Y:S04]  /*0360*/  STG.E desc[UR6][R2.64+0x10], R7 ;  /* 0x0000100702007986 */ /* 0x0001e8000c101906 */
[----:B------:R0:W-:Y:S04]  /*0370*/  STG.E desc[UR6][R2.64+0x14], R7 ;  /* 0x0000140702007986 */ /* 0x0001e8000c101906 */
[----:B------:R0:W-:Y:S04]  /*0380*/  STG.E desc[UR6][R2.64+0x18], R7 ;  /* 0x0000180702007986 */ /* 0x0001e8000c101906 */
[----:B------:R0:W-:Y:S02]  /*0390*/  STG.E desc[UR6][R2.64+0x1c], R7 ;  /* 0x00001c0702007986 */ /* 0x0001e4000c101906 */
.L_x_7:
[----:B------:R-:W-:Y:S05]  /*03a0*/  @!P1 EXIT ;  /* 0x000000000000994d */ /* 0x000fea0003800000 */
[----:B------:R-:W-:Y:S02]  /*03b0*/  ISETP.GE.U32.AND P0, PT, R4, 0x4, PT ;  /* 0x000000040400780c */ /* 0x000fe40003f06070 */
[----:B------:R-:W-:-:S04]  /*03c0*/  LOP3.LUT R0, R6, 0x3, RZ, 0xc0, !PT ;  /* 0x0000000306007812 */ /* 0x000fc800078ec0ff */
[----:B------:R-:W-:-:S07]  /*03d0*/  ISETP.NE.AND P1, PT, R0, RZ, PT ;  /* 0x000000ff0000720c */ /* 0x000fce0003f25270 */
[----:B------:R-:W-:Y:S06]  /*03e0*/  @!P0 BRA `(.L_x_8) ;  /* 0x0000000000208947 */ /* 0x000fec0003800000 */
[----:B01----:R-:W0:Y:S08]  /*03f0*/  LDC.64 R2, c[0x0][0x388] ;  /* 0x0000e200ff027b82 */ /* 0x003e300000000a00 */
[----:B------:R-:W1:Y:S01]  /*0400*/  LDC R7, c[0x0][0x380] ;  /* 0x0000e000ff077b82 */ /* 0x000e620000000800 */
[----:B0-----:R-:W-:-:S04]  /*0410*/  IMAD.WIDE.U32 R2, R5, 0x4, R2 ;  /* 0x0000000405027825 */ /* 0x001fc800078e0002 */
[----:B------:R-:W-:Y:S01]  /*0420*/  VIADD R5, R5, 0x4 ;  /* 0x0000000405057836 */ /* 0x000fe20000000000 */
[----:B-1----:R2:W-:Y:S04]  /*0430*/  STG.E desc[UR6][R2.64], R7 ;  /* 0x0000000702007986 */ /* 0x0025e8000c101906 */
[----:B------:R2:W-:Y:S04]  /*0440*/  STG.E desc[UR6][R2.64+0x4], R7 ;  /* 0x0000040702007986 */ /* 0x0005e8000c101906 */
[----:B------:R2:W-:Y:S04]  /*0450*/  STG.E desc[UR6][R2.64+0x8], R7 ;  /* 0x0000080702007986 */ /* 0x0005e8000c101906 */
[----:B------:R2:W-:Y:S02]  /*0460*/  STG.E desc[UR6][R2.64+0xc], R7 ;  /* 0x00000c0702007986 */ /* 0x0005e4000c101906 */
.L_x_8:
[----:B------:R-:W-:Y:S05]  /*0470*/  @!P1 EXIT ;  /* 0x000000000000994d */ /* 0x000fea0003800000 */
[----:B012---:R-:W0:Y:S01]  /*0480*/  LDC.64 R2, c[0x0][0x388] ;  /* 0x0000e200ff027b82 */ /* 0x007e220000000a00 */
[----:B------:R-:W-:-:S07]  /*0490*/  IADD3 R0, PT, PT, -R0, RZ, RZ ;  /* 0x000000ff00007210 */ /* 0x000fce0007ffe1ff */
[----:B------:R-:W1:Y:S01]  /*04a0*/  LDC R7, c[0x0][0x380] ;  /* 0x0000e000ff077b82 */ /* 0x000e620000000800 */
[----:B0-----:R-:W-:-:S07]  /*04b0*/  IMAD.WIDE.U32 R2, R5, 0x4, R2 ;  /* 0x0000000405027825 */ /* 0x001fce00078e0002 */
.L_x_9:
[----:B------:R-:W-:Y:S01]  /*04c0*/  VIADD R0, R0, 0x1 ;  /* 0x0000000100007836 */ /* 0x000fe20000000000 */
[----:B-1----:R0:W-:Y:S04]  /*04d0*/  STG.E desc[UR6][R2.64], R7 ;  /* 0x0000000702007986 */ /* 0x0021e8000c101906 */
[----:B------:R-:W-:Y:S02]  /*04e0*/  ISETP.NE.AND P0, PT, R0, RZ, PT ;  /* 0x000000ff0000720c */ /* 0x000fe40003f05270 */
[----:B0-----:R-:W-:-:S05]  /*04f0*/  IADD3 R2, P1, PT, R2, 0x4, RZ ;  /* 0x0000000402027810 */ /* 0x001fca0007f3e0ff */
[----:B------:R-:W-:-:S06]  /*0500*/  IMAD.X R3, RZ, RZ, R3, P1 ;  /* 0x000000ffff037224 */ /* 0x000fcc00008e0603 */
[----:B------:R-:W-:Y:S05]  /*0510*/  @P0 BRA `(.L_x_9) ;  /* 0xfffffffc00e80947 */ /* 0x000fea000383ffff */
[----:B------:R-:W-:Y:S05]  /*0520*/  EXIT ;  /* 0x000000000000794d */ /* 0x000fea0003800000 */
.L_x_10:
        /* <DEDUP_REMOVED lines=13> */
.L_x_12:


//--------------------- .nv.shared.reserved.0     --------------------------
	.section	.nv.shared.reserved.0,"aw",@nobits
	.weak		__nv_reservedSMEM_offset_0_alias
	.size		__nv_reservedSMEM_offset_0_alias, 0, 64
	.other		__nv_reservedSMEM_offset_0_alias,@"STO_CUDA_RESERVED_SHARED STV_DEFAULT"
__nv_reservedSMEM_offset_0_alias:
	.zero		0
	.zero		64


//--------------------- .nv.constant0._Z14addVectorsIntoPfS_S_i --------------------------
	.section	.nv.constant0._Z14addVectorsIntoPfS_S_i,"a",@progbits
	.sectionflags	@""
	.align	4
.nv.constant0._Z14addVectorsIntoPfS_S_i:
	.zero		924


//--------------------- .nv.constant0._Z8initWithfPfi --------------------------
	.section	.nv.constant0._Z8initWithfPfi,"a",@progbits
	.sectionflags	@""
	.align	4
.nv.constant0._Z8initWithfPfi:
	.zero		916


//--------------------- SYMBOLS --------------------------

	.type		.nv.reservedSmem.offset0,@object
	.size		.nv.reservedSmem.offset0,0x4
